//
// Generated by NVIDIA NVVM Compiler
//
// Compiler Build ID: CL-36424714
// Cuda compilation tools, release 13.0, V13.0.88
// Based on NVVM 20.0.0
//

.version 9.0
.target sm_100
.address_size 64

	// .globl	_Z5SetIDPii
.global .align 1 .b8 _ZN34_INTERNAL_bd6dbc6d_4_k_cu_75bd01524cuda3std3__45__cpo5beginE[1];
.global .align 1 .b8 _ZN34_INTERNAL_bd6dbc6d_4_k_cu_75bd01524cuda3std3__45__cpo3endE[1];
.global .align 1 .b8 _ZN34_INTERNAL_bd6dbc6d_4_k_cu_75bd01524cuda3std3__45__cpo6cbeginE[1];
.global .align 1 .b8 _ZN34_INTERNAL_bd6dbc6d_4_k_cu_75bd01524cuda3std3__45__cpo4cendE[1];
.global .align 1 .b8 _ZN34_INTERNAL_bd6dbc6d_4_k_cu_75bd01524cuda3std3__45__cpo6rbeginE[1];
.global .align 1 .b8 _ZN34_INTERNAL_bd6dbc6d_4_k_cu_75bd01524cuda3std3__45__cpo4rendE[1];
.global .align 1 .b8 _ZN34_INTERNAL_bd6dbc6d_4_k_cu_75bd01524cuda3std3__45__cpo7crbeginE[1];
.global .align 1 .b8 _ZN34_INTERNAL_bd6dbc6d_4_k_cu_75bd01524cuda3std3__45__cpo5crendE[1];
.global .align 1 .b8 _ZN34_INTERNAL_bd6dbc6d_4_k_cu_75bd01524cuda3std3__436_GLOBAL__N__bd6dbc6d_4_k_cu_75bd01526ignoreE[1];
.global .align 1 .b8 _ZN34_INTERNAL_bd6dbc6d_4_k_cu_75bd01524cuda3std3__419piecewise_constructE[1];
.global .align 1 .b8 _ZN34_INTERNAL_bd6dbc6d_4_k_cu_75bd01524cuda3std3__48in_placeE[1];
.global .align 1 .b8 _ZN34_INTERNAL_bd6dbc6d_4_k_cu_75bd01524cuda3std3__420unreachable_sentinelE[1];
.global .align 1 .b8 _ZN34_INTERNAL_bd6dbc6d_4_k_cu_75bd01524cuda3std3__47nulloptE[1];
.global .align 1 .b8 _ZN34_INTERNAL_bd6dbc6d_4_k_cu_75bd01524cuda3std3__48unexpectE[1];
.global .align 1 .b8 _ZN34_INTERNAL_bd6dbc6d_4_k_cu_75bd01524cuda3std6ranges3__45__cpo4swapE[1];
.global .align 1 .b8 _ZN34_INTERNAL_bd6dbc6d_4_k_cu_75bd01524cuda3std6ranges3__45__cpo9iter_moveE[1];
.global .align 1 .b8 _ZN34_INTERNAL_bd6dbc6d_4_k_cu_75bd01524cuda3std6ranges3__45__cpo5beginE[1];
.global .align 1 .b8 _ZN34_INTERNAL_bd6dbc6d_4_k_cu_75bd01524cuda3std6ranges3__45__cpo3endE[1];
.global .align 1 .b8 _ZN34_INTERNAL_bd6dbc6d_4_k_cu_75bd01524cuda3std6ranges3__45__cpo6cbeginE[1];
.global .align 1 .b8 _ZN34_INTERNAL_bd6dbc6d_4_k_cu_75bd01524cuda3std6ranges3__45__cpo4cendE[1];
.global .align 1 .b8 _ZN34_INTERNAL_bd6dbc6d_4_k_cu_75bd01524cuda3std6ranges3__45__cpo7advanceE[1];
.global .align 1 .b8 _ZN34_INTERNAL_bd6dbc6d_4_k_cu_75bd01524cuda3std6ranges3__45__cpo9iter_swapE[1];
.global .align 1 .b8 _ZN34_INTERNAL_bd6dbc6d_4_k_cu_75bd01524cuda3std6ranges3__45__cpo4nextE[1];
.global .align 1 .b8 _ZN34_INTERNAL_bd6dbc6d_4_k_cu_75bd01524cuda3std6ranges3__45__cpo4prevE[1];
.global .align 1 .b8 _ZN34_INTERNAL_bd6dbc6d_4_k_cu_75bd01524cuda3std6ranges3__45__cpo4dataE[1];
.global .align 1 .b8 _ZN34_INTERNAL_bd6dbc6d_4_k_cu_75bd01524cuda3std6ranges3__45__cpo5cdataE[1];
.global .align 1 .b8 _ZN34_INTERNAL_bd6dbc6d_4_k_cu_75bd01524cuda3std6ranges3__45__cpo4sizeE[1];
.global .align 1 .b8 _ZN34_INTERNAL_bd6dbc6d_4_k_cu_75bd01524cuda3std6ranges3__45__cpo5ssizeE[1];
.global .align 1 .b8 _ZN34_INTERNAL_bd6dbc6d_4_k_cu_75bd01524cuda3std6ranges3__45__cpo8distanceE[1];
.global .align 1 .b8 _ZN34_INTERNAL_bd6dbc6d_4_k_cu_75bd01526thrust24THRUST_300001_SM_1000_NS8cuda_cub3parE[1];
.global .align 1 .b8 _ZN34_INTERNAL_bd6dbc6d_4_k_cu_75bd01526thrust24THRUST_300001_SM_1000_NS8cuda_cub10par_nosyncE[1];
.global .align 1 .b8 _ZN34_INTERNAL_bd6dbc6d_4_k_cu_75bd01526thrust24THRUST_300001_SM_1000_NS6system6detail10sequential3seqE[1];
.global .align 1 .b8 _ZN34_INTERNAL_bd6dbc6d_4_k_cu_75bd01526thrust24THRUST_300001_SM_1000_NS6system3cpp3parE[1];
.global .align 1 .b8 _ZN34_INTERNAL_bd6dbc6d_4_k_cu_75bd01526thrust24THRUST_300001_SM_1000_NS12placeholders2_1E[1];
.global .align 1 .b8 _ZN34_INTERNAL_bd6dbc6d_4_k_cu_75bd01526thrust24THRUST_300001_SM_1000_NS12placeholders2_2E[1];
.global .align 1 .b8 _ZN34_INTERNAL_bd6dbc6d_4_k_cu_75bd01526thrust24THRUST_300001_SM_1000_NS12placeholders2_3E[1];
.global .align 1 .b8 _ZN34_INTERNAL_bd6dbc6d_4_k_cu_75bd01526thrust24THRUST_300001_SM_1000_NS12placeholders2_4E[1];
.global .align 1 .b8 _ZN34_INTERNAL_bd6dbc6d_4_k_cu_75bd01526thrust24THRUST_300001_SM_1000_NS12placeholders2_5E[1];
.global .align 1 .b8 _ZN34_INTERNAL_bd6dbc6d_4_k_cu_75bd01526thrust24THRUST_300001_SM_1000_NS12placeholders2_6E[1];
.global .align 1 .b8 _ZN34_INTERNAL_bd6dbc6d_4_k_cu_75bd01526thrust24THRUST_300001_SM_1000_NS12placeholders2_7E[1];
.global .align 1 .b8 _ZN34_INTERNAL_bd6dbc6d_4_k_cu_75bd01526thrust24THRUST_300001_SM_1000_NS12placeholders2_8E[1];
.global .align 1 .b8 _ZN34_INTERNAL_bd6dbc6d_4_k_cu_75bd01526thrust24THRUST_300001_SM_1000_NS12placeholders2_9E[1];
.global .align 1 .b8 _ZN34_INTERNAL_bd6dbc6d_4_k_cu_75bd01526thrust24THRUST_300001_SM_1000_NS12placeholders3_10E[1];
.global .align 1 .b8 _ZN34_INTERNAL_bd6dbc6d_4_k_cu_75bd01526thrust24THRUST_300001_SM_1000_NS3seqE[1];
.global .align 1 .b8 _ZN34_INTERNAL_bd6dbc6d_4_k_cu_75bd01526thrust24THRUST_300001_SM_1000_NS6deviceE[1];

.visible .entry _Z5SetIDPii(
	.param .u64 .ptr .align 1 _Z5SetIDPii_param_0,
	.param .u32 _Z5SetIDPii_param_1
)
{
	.reg .pred 	%p<2>;
	.reg .b32 	%r<7>;
	.reg .b64 	%rd<5>;

	ld.param.u64 	%rd1, [_Z5SetIDPii_param_0];
	ld.param.u32 	%r2, [_Z5SetIDPii_param_1];
	mov.u32 	%r3, %ntid.x;
	mov.u32 	%r4, %ctaid.x;
	mov.u32 	%r5, %tid.x;
	mad.lo.s32 	%r1, %r3, %r4, %r5;
	setp.ge.s32 	%p1, %r1, %r2;
	@%p1 bra 	$L__BB0_2;
	cvta.to.global.u64 	%rd2, %rd1;
	add.s32 	%r6, %r1, 1;
	mul.wide.s32 	%rd3, %r1, 4;
	add.s64 	%rd4, %rd2, %rd3;
	st.global.u32 	[%rd4], %r6;
$L__BB0_2:
	ret;

}
	// .globl	_ZN3cub18CUB_300001_SM_10006detail11EmptyKernelIvEEvv
.visible .entry _ZN3cub18CUB_300001_SM_10006detail11EmptyKernelIvEEvv()
{


	ret;

}


// ===== COMPILED SASS (sm_100) =====

	.target	sm_100

	.elftype	@"ET_EXEC"


//--------------------- .note.nv.tkinfo           --------------------------
	.section	.note.nv.tkinfo,"",@"SHT_NOTE"
	.sectionflags	@"SHF_NOTE_NV_TKINFO"
	.tkinfo
        /*0018*/ 	.word	0x00000002
        /*0030*/ 	.string	""
        /*0030*/ 	.string	"ptxas"
        /*0030*/ 	.string	"Cuda compilation tools, release 13.0, V13.0.88"
        /*0030*/ 	.string	"Build cuda_13.0.r13.0/compiler.36424714_0"
        /*0030*/ 	.string	"-arch sm_100 -m 64 "



//--------------------- .note.nv.cuinfo           --------------------------
	.section	.note.nv.cuinfo,"",@"SHT_NOTE"
	.sectionflags	@"SHF_NOTE_NV_CUINFO"
        /*0018*/ 	.short	0x0002
        /*001a*/ 	.short	0x0064
        /*001c*/ 	.short	0x0082
	.zero		2


//--------------------- .nv.info                  --------------------------
	.section	.nv.info,"",@"SHT_CUDA_INFO"
	.align	4


	//----- nvinfo : EIATTR_REGCOUNT
	.align		4
        /*0000*/ 	.byte	0x04, 0x2f
        /*0002*/ 	.short	(.L_46 - .L_45)
	.align		4
.L_45:
        /*0004*/ 	.word	index@(_Z5SetIDPii)
        /*0008*/ 	.word	0x0000000a


	//----- nvinfo : EIATTR_FRAME_SIZE
	.align		4
.L_46:
        /*000c*/ 	.byte	0x04, 0x11
        /*000e*/ 	.short	(.L_48 - .L_47)
	.align		4
.L_47:
        /*0010*/ 	.word	index@(_Z5SetIDPii)
        /*0014*/ 	.word	0x00000000


	//----- nvinfo : EIATTR_REGCOUNT
	.align		4
.L_48:
        /*0018*/ 	.byte	0x04, 0x2f
        /*001a*/ 	.short	(.L_50 - .L_49)
	.align		4
.L_49:
        /*001c*/ 	.word	index@(_ZN3cub18CUB_300001_SM_10006detail11EmptyKernelIvEEvv)
        /*0020*/ 	.word	0x00000004


	//----- nvinfo : EIATTR_FRAME_SIZE
	.align		4
.L_50:
        /*0024*/ 	.byte	0x04, 0x11
        /*0026*/ 	.short	(.L_52 - .L_51)
	.align		4
.L_51:
        /*0028*/ 	.word	index@(_ZN3cub18CUB_300001_SM_10006detail11EmptyKernelIvEEvv)
        /*002c*/ 	.word	0x00000000


	//----- nvinfo : EIATTR_MIN_STACK_SIZE
	.align		4
.L_52:
        /*0030*/ 	.byte	0x04, 0x12
        /*0032*/ 	.short	(.L_54 - .L_53)
	.align		4
.L_53:
        /*0034*/ 	.word	index@(_ZN3cub18CUB_300001_SM_10006detail11EmptyKernelIvEEvv)
        /*0038*/ 	.word	0x00000000


	//----- nvinfo : EIATTR_MIN_STACK_SIZE
	.align		4
.L_54:
        /*003c*/ 	.byte	0x04, 0x12
        /*003e*/ 	.short	(.L_56 - .L_55)
	.align		4
.L_55:
        /*0040*/ 	.word	index@(_Z5SetIDPii)
        /*0044*/ 	.word	0x00000000
.L_56:


//--------------------- .nv.compat                --------------------------
	.section	.nv.compat,"",@"SHT_CUDA_COMPAT_INFO"
	.align	4
        /*0000*/ 	.byte	0x02, 0x09, 0x00, 0x00, 0x02, 0x02, 0x01, 0x00, 0x02, 0x05, 0x05, 0x00, 0x03, 0x07, 0x01, 0x01
        /*0010*/ 	.byte	0x02, 0x03, 0x00, 0x00, 0x02, 0x06, 0x01, 0x00, 0x04, 0x0b, 0x08, 0x00, 0x09, 0x00, 0x00, 0x00
        /*0020*/ 	.byte	0x00, 0x00, 0x00, 0x00


//--------------------- .nv.info._ZN3cub18CUB_300001_SM_10006detail11EmptyKernelIvEEvv --------------------------
	.section	.nv.info._ZN3cub18CUB_300001_SM_10006detail11EmptyKernelIvEEvv,"",@"SHT_CUDA_INFO"
	.sectionflags	@""
	.align	4


	//----- nvinfo : EIATTR_CUDA_API_VERSION
	.align		4
        /*0000*/ 	.byte	0x04, 0x37
        /*0002*/ 	.short	(.L_58 - .L_57)
.L_57:
        /*0004*/ 	.word	0x00000082


	//----- nvinfo : EIATTR_SPARSE_MMA_MASK
	.align		4
.L_58:
        /*0008*/ 	.byte	0x03, 0x50
        /*000a*/ 	.short	0x0000


	//----- nvinfo : EIATTR_MAXREG_COUNT
	.align		4
        /*000c*/ 	.byte	0x03, 0x1b
        /*000e*/ 	.short	0x00ff


	//----- nvinfo : EIATTR_MERCURY_ISA_VERSION
	.align		4
        /*0010*/ 	.byte	0x03, 0x5f
        /*0012*/ 	.short	0x0101


	//----- nvinfo : EIATTR_VRC_CTA_INIT_COUNT
	.align		4
        /*0014*/ 	.byte	0x02, 0x4a
	.zero		1
	.zero		1


	//----- nvinfo : EIATTR_EXIT_INSTR_OFFSETS
	.align		4
        /*0018*/ 	.byte	0x04, 0x1c
        /*001a*/ 	.short	(.L_60 - .L_59)


	//   ....[0]....
.L_59:
        /*001c*/ 	.word	0x00000010


	//----- nvinfo : EIATTR_SW_WAR
	.align		4
.L_60:
        /*0020*/ 	.byte	0x04, 0x36
        /*0022*/ 	.short	(.L_62 - .L_61)
.L_61:
        /*0024*/ 	.word	0x00000008
.L_62:


//--------------------- .nv.info._Z5SetIDPii      --------------------------
	.section	.nv.info._Z5SetIDPii,"",@"SHT_CUDA_INFO"
	.sectionflags	@""
	.align	4


	//----- nvinfo : EIATTR_CUDA_API_VERSION
	.align		4
        /*0000*/ 	.byte	0x04, 0x37
        /*0002*/ 	.short	(.L_64 - .L_63)
.L_63:
        /*0004*/ 	.word	0x00000082


	//----- nvinfo : EIATTR_KPARAM_INFO
	.align		4
.L_64:
        /*0008*/ 	.byte	0x04, 0x17
        /*000a*/ 	.short	(.L_66 - .L_65)
.L_65:
        /*000c*/ 	.word	0x00000000
        /*0010*/ 	.short	0x0001
        /*0012*/ 	.short	0x0008
        /*0014*/ 	.byte	0x00, 0xf0, 0x11, 0x00


	//----- nvinfo : EIATTR_KPARAM_INFO
	.align		4
.L_66:
        /*0018*/ 	.byte	0x04, 0x17
        /*001a*/ 	.short	(.L_68 - .L_67)
.L_67:
        /*001c*/ 	.word	0x00000000
        /*0020*/ 	.short	0x0000
        /*0022*/ 	.short	0x0000
        /*0024*/ 	.byte	0x00, 0xf5, 0x21, 0x00


	//----- nvinfo : EIATTR_SPARSE_MMA_MASK
	.align		4
.L_68:
        /*0028*/ 	.byte	0x03, 0x50
        /*002a*/ 	.short	0x0000


	//----- nvinfo : EIATTR_MAXREG_COUNT
	.align		4
        /*002c*/ 	.byte	0x03, 0x1b
        /*002e*/ 	.short	0x00ff


	//----- nvinfo : EIATTR_MERCURY_ISA_VERSION
	.align		4
        /*0030*/ 	.byte	0x03, 0x5f
        /*0032*/ 	.short	0x0101


	//----- nvinfo : EIATTR_VRC_CTA_INIT_COUNT
	.align		4
        /*0034*/ 	.byte	0x02, 0x4a
	.zero		1
	.zero		1


	//----- nvinfo : EIATTR_EXIT_INSTR_OFFSETS
	.align		4
        /*0038*/ 	.byte	0x04, 0x1c
        /*003a*/ 	.short	(.L_70 - .L_69)


	//   ....[0]....
.L_69:
        /*003c*/ 	.word	0x00000070


	//   ....[1]....
        /*0040*/ 	.word	0x000000d0


	//----- nvinfo : EIATTR_CBANK_PARAM_SIZE
	.align		4
.L_70:
        /*0044*/ 	.byte	0x03, 0x19
        /*0046*/ 	.short	0x000c


	//----- nvinfo : EIATTR_PARAM_CBANK
	.align		4
        /*0048*/ 	.byte	0x04, 0x0a
        /*004a*/ 	.short	(.L_72 - .L_71)
	.align		4
.L_71:
        /*004c*/ 	.word	index@(.nv.constant0._Z5SetIDPii)
        /*0050*/ 	.short	0x0380
        /*0052*/ 	.short	0x000c


	//----- nvinfo : EIATTR_SW_WAR
	.align		4
.L_72:
        /*0054*/ 	.byte	0x04, 0x36
        /*0056*/ 	.short	(.L_74 - .L_73)
.L_73:
        /*0058*/ 	.word	0x00000008
.L_74:


//--------------------- .nv.callgraph             --------------------------
	.section	.nv.callgraph,"",@"SHT_CUDA_CALLGRAPH"
	.align	4
	.sectionentsize	8
	.align		4
        /*0000*/ 	.word	0x00000000
	.align		4
        /*0004*/ 	.word	0xffffffff
	.align		4
        /*0008*/ 	.word	0x00000000
	.align		4
        /*000c*/ 	.word	0xfffffffe
	.align		4
        /*0010*/ 	.word	0x00000000
	.align		4
        /*0014*/ 	.word	0xfffffffd
	.align		4
        /*0018*/ 	.word	0x00000000
	.align		4
        /*001c*/ 	.word	0xfffffffc


//--------------------- .nv.constant4             --------------------------
	.section	.nv.constant4,"a",@progbits
	.align	8
	.align		8
.nv.constant4:
        /*0000*/ 	.dword	_ZN34_INTERNAL_bd6dbc6d_4_k_cu_75bd01524cuda3std3__45__cpo5beginE
	.align		8
        /*0008*/ 	.dword	_ZN34_INTERNAL_bd6dbc6d_4_k_cu_75bd01524cuda3std3__45__cpo3endE
	.align		8
        /*0010*/ 	.dword	_ZN34_INTERNAL_bd6dbc6d_4_k_cu_75bd01524cuda3std3__45__cpo6cbeginE
	.align		8
        /*0018*/ 	.dword	_ZN34_INTERNAL_bd6dbc6d_4_k_cu_75bd01524cuda3std3__45__cpo4cendE
	.align		8
        /*0020*/ 	.dword	_ZN34_INTERNAL_bd6dbc6d_4_k_cu_75bd01524cuda3std3__45__cpo6rbeginE
	.align		8
        /*0028*/ 	.dword	_ZN34_INTERNAL_bd6dbc6d_4_k_cu_75bd01524cuda3std3__45__cpo4rendE
	.align		8
        /*0030*/ 	.dword	_ZN34_INTERNAL_bd6dbc6d_4_k_cu_75bd01524cuda3std3__45__cpo7crbeginE
	.align		8
        /*0038*/ 	.dword	_ZN34_INTERNAL_bd6dbc6d_4_k_cu_75bd01524cuda3std3__45__cpo5crendE
	.align		8
        /*0040*/ 	.dword	_ZN34_INTERNAL_bd6dbc6d_4_k_cu_75bd01524cuda3std3__436_GLOBAL__N__bd6dbc6d_4_k_cu_75bd01526ignoreE
	.align		8
        /*0048*/ 	.dword	_ZN34_INTERNAL_bd6dbc6d_4_k_cu_75bd01524cuda3std3__419piecewise_constructE
	.align		8
        /*0050*/ 	.dword	_ZN34_INTERNAL_bd6dbc6d_4_k_cu_75bd01524cuda3std3__48in_placeE
	.align		8
        /*0058*/ 	.dword	_ZN34_INTERNAL_bd6dbc6d_4_k_cu_75bd01524cuda3std3__420unreachable_sentinelE
	.align		8
        /*0060*/ 	.dword	_ZN34_INTERNAL_bd6dbc6d_4_k_cu_75bd01524cuda3std3__47nulloptE
	.align		8
        /*0068*/ 	.dword	_ZN34_INTERNAL_bd6dbc6d_4_k_cu_75bd01524cuda3std3__48unexpectE
	.align		8
        /*0070*/ 	.dword	_ZN34_INTERNAL_bd6dbc6d_4_k_cu_75bd01524cuda3std6ranges3__45__cpo4swapE
	.align		8
        /*0078*/ 	.dword	_ZN34_INTERNAL_bd6dbc6d_4_k_cu_75bd01524cuda3std6ranges3__45__cpo9iter_moveE
	.align		8
        /*0080*/ 	.dword	_ZN34_INTERNAL_bd6dbc6d_4_k_cu_75bd01524cuda3std6ranges3__45__cpo5beginE
	.align		8
        /*0088*/ 	.dword	_ZN34_INTERNAL_bd6dbc6d_4_k_cu_75bd01524cuda3std6ranges3__45__cpo3endE
	.align		8
        /*0090*/ 	.dword	_ZN34_INTERNAL_bd6dbc6d_4_k_cu_75bd01524cuda3std6ranges3__45__cpo6cbeginE
	.align		8
        /*0098*/ 	.dword	_ZN34_INTERNAL_bd6dbc6d_4_k_cu_75bd01524cuda3std6ranges3__45__cpo4cendE
	.align		8
        /*00a0*/ 	.dword	_ZN34_INTERNAL_bd6dbc6d_4_k_cu_75bd01524cuda3std6ranges3__45__cpo7advanceE
	.align		8
        /*00a8*/ 	.dword	_ZN34_INTERNAL_bd6dbc6d_4_k_cu_75bd01524cuda3std6ranges3__45__cpo9iter_swapE
	.align		8
        /*00b0*/ 	.dword	_ZN34_INTERNAL_bd6dbc6d_4_k_cu_75bd01524cuda3std6ranges3__45__cpo4nextE
	.align		8
        /*00b8*/ 	.dword	_ZN34_INTERNAL_bd6dbc6d_4_k_cu_75bd01524cuda3std6ranges3__45__cpo4prevE
	.align		8
        /*00c0*/ 	.dword	_ZN34_INTERNAL_bd6dbc6d_4_k_cu_75bd01524cuda3std6ranges3__45__cpo4dataE
	.align		8
        /*00c8*/ 	.dword	_ZN34_INTERNAL_bd6dbc6d_4_k_cu_75bd01524cuda3std6ranges3__45__cpo5cdataE
	.align		8
        /*00d0*/ 	.dword	_ZN34_INTERNAL_bd6dbc6d_4_k_cu_75bd01524cuda3std6ranges3__45__cpo4sizeE
	.align		8
        /*00d8*/ 	.dword	_ZN34_INTERNAL_bd6dbc6d_4_k_cu_75bd01524cuda3std6ranges3__45__cpo5ssizeE
	.align		8
        /*00e0*/ 	.dword	_ZN34_INTERNAL_bd6dbc6d_4_k_cu_75bd01524cuda3std6ranges3__45__cpo8distanceE
	.align		8
        /*00e8*/ 	.dword	_ZN34_INTERNAL_bd6dbc6d_4_k_cu_75bd01526thrust24THRUST_300001_SM_1000_NS8cuda_cub3parE
	.align		8
        /*00f0*/ 	.dword	_ZN34_INTERNAL_bd6dbc6d_4_k_cu_75bd01526thrust24THRUST_300001_SM_1000_NS8cuda_cub10par_nosyncE
	.align		8
        /*00f8*/ 	.dword	_ZN34_INTERNAL_bd6dbc6d_4_k_cu_75bd01526thrust24THRUST_300001_SM_1000_NS6system6detail10sequential3seqE
	.align		8
        /*0100*/ 	.dword	_ZN34_INTERNAL_bd6dbc6d_4_k_cu_75bd01526thrust24THRUST_300001_SM_1000_NS6system3cpp3parE
	.align		8
        /*0108*/ 	.dword	_ZN34_INTERNAL_bd6dbc6d_4_k_cu_75bd01526thrust24THRUST_300001_SM_1000_NS12placeholders2_1E
	.align		8
        /*0110*/ 	.dword	_ZN34_INTERNAL_bd6dbc6d_4_k_cu_75bd01526thrust24THRUST_300001_SM_1000_NS12placeholders2_2E
	.align		8
        /*0118*/ 	.dword	_ZN34_INTERNAL_bd6dbc6d_4_k_cu_75bd01526thrust24THRUST_300001_SM_1000_NS12placeholders2_3E
	.align		8
        /*0120*/ 	.dword	_ZN34_INTERNAL_bd6dbc6d_4_k_cu_75bd01526thrust24THRUST_300001_SM_1000_NS12placeholders2_4E
	.align		8
        /*0128*/ 	.dword	_ZN34_INTERNAL_bd6dbc6d_4_k_cu_75bd01526thrust24THRUST_300001_SM_1000_NS12placeholders2_5E
	.align		8
        /*0130*/ 	.dword	_ZN34_INTERNAL_bd6dbc6d_4_k_cu_75bd01526thrust24THRUST_300001_SM_1000_NS12placeholders2_6E
	.align		8
        /*0138*/ 	.dword	_ZN34_INTERNAL_bd6dbc6d_4_k_cu_75bd01526thrust24THRUST_300001_SM_1000_NS12placeholders2_7E
	.align		8
        /*0140*/ 	.dword	_ZN34_INTERNAL_bd6dbc6d_4_k_cu_75bd01526thrust24THRUST_300001_SM_1000_NS12placeholders2_8E
	.align		8
        /*0148*/ 	.dword	_ZN34_INTERNAL_bd6dbc6d_4_k_cu_75bd01526thrust24THRUST_300001_SM_1000_NS12placeholders2_9E
	.align		8
        /*0150*/ 	.dword	_ZN34_INTERNAL_bd6dbc6d_4_k_cu_75bd01526thrust24THRUST_300001_SM_1000_NS12placeholders3_10E
	.align		8
        /*0158*/ 	.dword	_ZN34_INTERNAL_bd6dbc6d_4_k_cu_75bd01526thrust24THRUST_300001_SM_1000_NS3seqE
	.align		8
        /*0160*/ 	.dword	_ZN34_INTERNAL_bd6dbc6d_4_k_cu_75bd01526thrust24THRUST_300001_SM_1000_NS6deviceE


//--------------------- .text._ZN3cub18CUB_300001_SM_10006detail11EmptyKernelIvEEvv --------------------------
	.section	.text._ZN3cub18CUB_300001_SM_10006detail11EmptyKernelIvEEvv,"ax",@progbits
	.align	128
        .global         _ZN3cub18CUB_300001_SM_10006detail11EmptyKernelIvEEvv
        .type           _ZN3cub18CUB_300001_SM_10006detail11EmptyKernelIvEEvv,@function
        .size           _ZN3cub18CUB_300001_SM_10006detail11EmptyKernelIvEEvv,(.L_x_2 - _ZN3cub18CUB_300001_SM_10006detail11EmptyKernelIvEEvv)
        .other          _ZN3cub18CUB_300001_SM_10006detail11EmptyKernelIvEEvv,@"STO_CUDA_ENTRY STV_DEFAULT"
_ZN3cub18CUB_300001_SM_10006detail11EmptyKernelIvEEvv:
.text._ZN3cub18CUB_300001_SM_10006detail11EmptyKernelIvEEvv:
[----:B------:R-:W-:Y:S01]  /*0000*/  LDC R1, c[0x0][0x37c] ;  /* 0x0000df00ff017b82 */ /* 0x000fe20000000800 */
[----:B------:R-:W-:Y:S05]  /*0010*/  EXIT ;  /* 0x000000000000794d */ /* 0x000fea0003800000 */
.L_x_0:
[----:B------:R-:W-:-:S00]  /*0020*/  BRA `(.L_x_0) ;  /* 0xfffffffc00fc7947 */ /* 0x000fc0000383ffff */
[----:B------:R-:W-:-:S00]  /*0030*/  NOP ;  /* 0x0000000000007918 */ /* 0x000fc00000000000 */
        /* <DEDUP_REMOVED lines=12> */
.L_x_2:


//--------------------- .text._Z5SetIDPii         --------------------------
	.section	.text._Z5SetIDPii,"ax",@progbits
	.align	128
        .global         _Z5SetIDPii
        .type           _Z5SetIDPii,@function
        .size           _Z5SetIDPii,(.L_x_3 - _Z5SetIDPii)
        .other          _Z5SetIDPii,@"STO_CUDA_ENTRY STV_DEFAULT"
_Z5SetIDPii:
.text._Z5SetIDPii:
[----:B------:R-:W-:Y:S01]  /*0000*/  LDC R1, c[0x0][0x37c] ;  /* 0x0000df00ff017b82 */ /* 0x000fe20000000800 */
[----:B------:R-:W0:Y:S01]  /*0010*/  S2R R5, SR_CTAID.X ;  /* 0x0000000000057919 */ /* 0x000e220000002500 */
[----:B------:R-:W0:Y:S01]  /*0020*/  LDCU UR4, c[0x0][0x360] ;  /* 0x00006c00ff0477ac */ /* 0x000e220008000800 */
[----:B------:R-:W0:Y:S01]  /*0030*/  S2R R0, SR_TID.X ;  /* 0x0000000000007919 */ /* 0x000e220000002100 */
[----:B------:R-:W1:Y:S01]  /*0040*/  LDCU UR5, c[0x0][0x388] ;  /* 0x00007100ff0577ac */ /* 0x000e620008000800 */
[----:B0-----:R-:W-:-:S05]  /*0050*/  IMAD R5, R5, UR4, R0 ;  /* 0x0000000405057c24 */ /* 0x001fca000f8e0200 */
[----:B-1----:R-:W-:-:S13]  /*0060*/  ISETP.GE.AND P0, PT, R5, UR5, PT ;  /* 0x0000000505007c0c */ /* 0x002fda000bf06270 */
[----:B------:R-:W-:Y:S05]  /*0070*/  @P0 EXIT ;  /* 0x000000000000094d */ /* 0x000fea0003800000 */
[----:B------:R-:W0:Y:S01]  /*0080*/  LDC.64 R2, c[0x0][0x380] ;  /* 0x0000e000ff027b82 */ /* 0x000e220000000a00 */
[----:B------:R-:W1:Y:S01]  /*0090*/  LDCU.64 UR4, c[0x0][0x358] ;  /* 0x00006b00ff0477ac */ /* 0x000e620008000a00 */
[C---:B------:R-:W-:Y:S01]  /*00a0*/  IADD3 R7, PT, PT, R5.reuse, 0x1, RZ ;  /* 0x0000000105077810 */ /* 0x040fe20007ffe0ff */
[----:B0-----:R-:W-:-:S05]  /*00b0*/  IMAD.WIDE R2, R5, 0x4, R2 ;  /* 0x0000000405027825 */ /* 0x001fca00078e0202 */
[----:B-1----:R-:W-:Y:S01]  /*00c0*/  STG.E desc[UR4][R2.64], R7 ;  /* 0x0000000702007986 */ /* 0x002fe2000c101904 */
[----:B------:R-:W-:Y:S05]  /*00d0*/  EXIT ;  /* 0x000000000000794d */ /* 0x000fea0003800000 */
.L_x_1:
        /* <DEDUP_REMOVED lines=10> */
.L_x_3:


//--------------------- .nv.shared.reserved.0     --------------------------
	.section	.nv.shared.reserved.0,"aw",@nobits
	.weak		__nv_reservedSMEM_offset_0_alias
	.size		__nv_reservedSMEM_offset_0_alias, 0, 64
	.other		__nv_reservedSMEM_offset_0_alias,@"STO_CUDA_RESERVED_SHARED STV_DEFAULT"
__nv_reservedSMEM_offset_0_alias:
	.zero		0
	.zero		64


//--------------------- .nv.global                --------------------------
	.section	.nv.global,"aw",@nobits
.nv.global:
	.type		_ZN34_INTERNAL_bd6dbc6d_4_k_cu_75bd01526thrust24THRUST_300001_SM_1000_NS12placeholders2_8E,@object
	.size		_ZN34_INTERNAL_bd6dbc6d_4_k_cu_75bd01526thrust24THRUST_300001_SM_1000_NS12placeholders2_8E,(_ZN34_INTERNAL_bd6dbc6d_4_k_cu_75bd01524cuda3std3__436_GLOBAL__N__bd6dbc6d_4_k_cu_75bd01526ignoreE - _ZN34_INTERNAL_bd6dbc6d_4_k_cu_75bd01526thrust24THRUST_300001_SM_1000_NS12placeholders2_8E)
_ZN34_INTERNAL_bd6dbc6d_4_k_cu_75bd01526thrust24THRUST_300001_SM_1000_NS12placeholders2_8E:
	.zero		1
	.type		_ZN34_INTERNAL_bd6dbc6d_4_k_cu_75bd01524cuda3std3__436_GLOBAL__N__bd6dbc6d_4_k_cu_75bd01526ignoreE,@object
	.size		_ZN34_INTERNAL_bd6dbc6d_4_k_cu_75bd01524cuda3std3__436_GLOBAL__N__bd6dbc6d_4_k_cu_75bd01526ignoreE,(_ZN34_INTERNAL_bd6dbc6d_4_k_cu_75bd01524cuda3std6ranges3__45__cpo4dataE - _ZN34_INTERNAL_bd6dbc6d_4_k_cu_75bd01524cuda3std3__436_GLOBAL__N__bd6dbc6d_4_k_cu_75bd01526ignoreE)
_ZN34_INTERNAL_bd6dbc6d_4_k_cu_75bd01524cuda3std3__436_GLOBAL__N__bd6dbc6d_4_k_cu_75bd01526ignoreE:
	.zero		1
	.type		_ZN34_INTERNAL_bd6dbc6d_4_k_cu_75bd01524cuda3std6ranges3__45__cpo4dataE,@object
	.size		_ZN34_INTERNAL_bd6dbc6d_4_k_cu_75bd01524cuda3std6ranges3__45__cpo4dataE,(_ZN34_INTERNAL_bd6dbc6d_4_k_cu_75bd01526thrust24THRUST_300001_SM_1000_NS6system3cpp3parE - _ZN34_INTERNAL_bd6dbc6d_4_k_cu_75bd01524cuda3std6ranges3__45__cpo4dataE)
_ZN34_INTERNAL_bd6dbc6d_4_k_cu_75bd01524cuda3std6ranges3__45__cpo4dataE:
	.zero		1
	.type		_ZN34_INTERNAL_bd6dbc6d_4_k_cu_75bd01526thrust24THRUST_300001_SM_1000_NS6system3cpp3parE,@object
	.size		_ZN34_INTERNAL_bd6dbc6d_4_k_cu_75bd01526thrust24THRUST_300001_SM_1000_NS6system3cpp3parE,(_ZN34_INTERNAL_bd6dbc6d_4_k_cu_75bd01524cuda3std3__45__cpo5beginE - _ZN34_INTERNAL_bd6dbc6d_4_k_cu_75bd01526thrust24THRUST_300001_SM_1000_NS6system3cpp3parE)
_ZN34_INTERNAL_bd6dbc6d_4_k_cu_75bd01526thrust24THRUST_300001_SM_1000_NS6system3cpp3parE:
	.zero		1
	.type		_ZN34_INTERNAL_bd6dbc6d_4_k_cu_75bd01524cuda3std3__45__cpo5beginE,@object
	.size		_ZN34_INTERNAL_bd6dbc6d_4_k_cu_75bd01524cuda3std3__45__cpo5beginE,(_ZN34_INTERNAL_bd6dbc6d_4_k_cu_75bd01524cuda3std6ranges3__45__cpo5beginE - _ZN34_INTERNAL_bd6dbc6d_4_k_cu_75bd01524cuda3std3__45__cpo5beginE)
_ZN34_INTERNAL_bd6dbc6d_4_k_cu_75bd01524cuda3std3__45__cpo5beginE:
	.zero		1
	.type		_ZN34_INTERNAL_bd6dbc6d_4_k_cu_75bd01524cuda3std6ranges3__45__cpo5beginE,@object
	.size		_ZN34_INTERNAL_bd6dbc6d_4_k_cu_75bd01524cuda3std6ranges3__45__cpo5beginE,(_ZN34_INTERNAL_bd6dbc6d_4_k_cu_75bd01526thrust24THRUST_300001_SM_1000_NS6deviceE - _ZN34_INTERNAL_bd6dbc6d_4_k_cu_75bd01524cuda3std6ranges3__45__cpo5beginE)
_ZN34_INTERNAL_bd6dbc6d_4_k_cu_75bd01524cuda3std6ranges3__45__cpo5beginE:
	.zero		1
	.type		_ZN34_INTERNAL_bd6dbc6d_4_k_cu_75bd01526thrust24THRUST_300001_SM_1000_NS6deviceE,@object
	.size		_ZN34_INTERNAL_bd6dbc6d_4_k_cu_75bd01526thrust24THRUST_300001_SM_1000_NS6deviceE,(_ZN34_INTERNAL_bd6dbc6d_4_k_cu_75bd01524cuda3std3__47nulloptE - _ZN34_INTERNAL_bd6dbc6d_4_k_cu_75bd01526thrust24THRUST_300001_SM_1000_NS6deviceE)
_ZN34_INTERNAL_bd6dbc6d_4_k_cu_75bd01526thrust24THRUST_300001_SM_1000_NS6deviceE:
	.zero		1
	.type		_ZN34_INTERNAL_bd6dbc6d_4_k_cu_75bd01524cuda3std3__47nulloptE,@object
	.size		_ZN34_INTERNAL_bd6dbc6d_4_k_cu_75bd01524cuda3std3__47nulloptE,(_ZN34_INTERNAL_bd6dbc6d_4_k_cu_75bd01524cuda3std6ranges3__45__cpo8distanceE - _ZN34_INTERNAL_bd6dbc6d_4_k_cu_75bd01524cuda3std3__47nulloptE)
_ZN34_INTERNAL_bd6dbc6d_4_k_cu_75bd01524cuda3std3__47nulloptE:
	.zero		1
	.type		_ZN34_INTERNAL_bd6dbc6d_4_k_cu_75bd01524cuda3std6ranges3__45__cpo8distanceE,@object
	.size		_ZN34_INTERNAL_bd6dbc6d_4_k_cu_75bd01524cuda3std6ranges3__45__cpo8distanceE,(_ZN34_INTERNAL_bd6dbc6d_4_k_cu_75bd01526thrust24THRUST_300001_SM_1000_NS12placeholders2_4E - _ZN34_INTERNAL_bd6dbc6d_4_k_cu_75bd01524cuda3std6ranges3__45__cpo8distanceE)
_ZN34_INTERNAL_bd6dbc6d_4_k_cu_75bd01524cuda3std6ranges3__45__cpo8distanceE:
	.zero		1
	.type		_ZN34_INTERNAL_bd6dbc6d_4_k_cu_75bd01526thrust24THRUST_300001_SM_1000_NS12placeholders2_4E,@object
	.size		_ZN34_INTERNAL_bd6dbc6d_4_k_cu_75bd01526thrust24THRUST_300001_SM_1000_NS12placeholders2_4E,(_ZN34_INTERNAL_bd6dbc6d_4_k_cu_75bd01524cuda3std3__45__cpo6rbeginE - _ZN34_INTERNAL_bd6dbc6d_4_k_cu_75bd01526thrust24THRUST_300001_SM_1000_NS12placeholders2_4E)
_ZN34_INTERNAL_bd6dbc6d_4_k_cu_75bd01526thrust24THRUST_300001_SM_1000_NS12placeholders2_4E:
	.zero		1
	.type		_ZN34_INTERNAL_bd6dbc6d_4_k_cu_75bd01524cuda3std3__45__cpo6rbeginE,@object
	.size		_ZN34_INTERNAL_bd6dbc6d_4_k_cu_75bd01524cuda3std3__45__cpo6rbeginE,(_ZN34_INTERNAL_bd6dbc6d_4_k_cu_75bd01524cuda3std6ranges3__45__cpo7advanceE - _ZN34_INTERNAL_bd6dbc6d_4_k_cu_75bd01524cuda3std3__45__cpo6rbeginE)
_ZN34_INTERNAL_bd6dbc6d_4_k_cu_75bd01524cuda3std3__45__cpo6rbeginE:
	.zero		1
	.type		_ZN34_INTERNAL_bd6dbc6d_4_k_cu_75bd01524cuda3std6ranges3__45__cpo7advanceE,@object
	.size		_ZN34_INTERNAL_bd6dbc6d_4_k_cu_75bd01524cuda3std6ranges3__45__cpo7advanceE,(_ZN34_INTERNAL_bd6dbc6d_4_k_cu_75bd01526thrust24THRUST_300001_SM_1000_NS12placeholders3_10E - _ZN34_INTERNAL_bd6dbc6d_4_k_cu_75bd01524cuda3std6ranges3__45__cpo7advanceE)
_ZN34_INTERNAL_bd6dbc6d_4_k_cu_75bd01524cuda3std6ranges3__45__cpo7advanceE:
	.zero		1
	.type		_ZN34_INTERNAL_bd6dbc6d_4_k_cu_75bd01526thrust24THRUST_300001_SM_1000_NS12placeholders3_10E,@object
	.size		_ZN34_INTERNAL_bd6dbc6d_4_k_cu_75bd01526thrust24THRUST_300001_SM_1000_NS12placeholders3_10E,(_ZN34_INTERNAL_bd6dbc6d_4_k_cu_75bd01524cuda3std3__48in_placeE - _ZN34_INTERNAL_bd6dbc6d_4_k_cu_75bd01526thrust24THRUST_300001_SM_1000_NS12placeholders3_10E)
_ZN34_INTERNAL_bd6dbc6d_4_k_cu_75bd01526thrust24THRUST_300001_SM_1000_NS12placeholders3_10E:
	.zero		1
	.type		_ZN34_INTERNAL_bd6dbc6d_4_k_cu_75bd01524cuda3std3__48in_placeE,@object
	.size		_ZN34_INTERNAL_bd6dbc6d_4_k_cu_75bd01524cuda3std3__48in_placeE,(_ZN34_INTERNAL_bd6dbc6d_4_k_cu_75bd01524cuda3std6ranges3__45__cpo4sizeE - _ZN34_INTERNAL_bd6dbc6d_4_k_cu_75bd01524cuda3std3__48in_placeE)
_ZN34_INTERNAL_bd6dbc6d_4_k_cu_75bd01524cuda3std3__48in_placeE:
	.zero		1
	.type		_ZN34_INTERNAL_bd6dbc6d_4_k_cu_75bd01524cuda3std6ranges3__45__cpo4sizeE,@object
	.size		_ZN34_INTERNAL_bd6dbc6d_4_k_cu_75bd01524cuda3std6ranges3__45__cpo4sizeE,(_ZN34_INTERNAL_bd6dbc6d_4_k_cu_75bd01526thrust24THRUST_300001_SM_1000_NS12placeholders2_2E - _ZN34_INTERNAL_bd6dbc6d_4_k_cu_75bd01524cuda3std6ranges3__45__cpo4sizeE)
_ZN34_INTERNAL_bd6dbc6d_4_k_cu_75bd01524cuda3std6ranges3__45__cpo4sizeE:
	.zero		1
	.type		_ZN34_INTERNAL_bd6dbc6d_4_k_cu_75bd01526thrust24THRUST_300001_SM_1000_NS12placeholders2_2E,@object
	.size		_ZN34_INTERNAL_bd6dbc6d_4_k_cu_75bd01526thrust24THRUST_300001_SM_1000_NS12placeholders2_2E,(_ZN34_INTERNAL_bd6dbc6d_4_k_cu_75bd01524cuda3std3__45__cpo6cbeginE - _ZN34_INTERNAL_bd6dbc6d_4_k_cu_75bd01526thrust24THRUST_300001_SM_1000_NS12placeholders2_2E)
_ZN34_INTERNAL_bd6dbc6d_4_k_cu_75bd01526thrust24THRUST_300001_SM_1000_NS12placeholders2_2E:
	.zero		1
	.type		_ZN34_INTERNAL_bd6dbc6d_4_k_cu_75bd01524cuda3std3__45__cpo6cbeginE,@object
	.size		_ZN34_INTERNAL_bd6dbc6d_4_k_cu_75bd01524cuda3std3__45__cpo6cbeginE,(_ZN34_INTERNAL_bd6dbc6d_4_k_cu_75bd01524cuda3std6ranges3__45__cpo6cbeginE - _ZN34_INTERNAL_bd6dbc6d_4_k_cu_75bd01524cuda3std3__45__cpo6cbeginE)
_ZN34_INTERNAL_bd6dbc6d_4_k_cu_75bd01524cuda3std3__45__cpo6cbeginE:
	.zero		1
	.type		_ZN34_INTERNAL_bd6dbc6d_4_k_cu_75bd01524cuda3std6ranges3__45__cpo6cbeginE,@object
	.size		_ZN34_INTERNAL_bd6dbc6d_4_k_cu_75bd01524cuda3std6ranges3__45__cpo6cbeginE,(_ZN34_INTERNAL_bd6dbc6d_4_k_cu_75bd01526thrust24THRUST_300001_SM_1000_NS12placeholders2_6E - _ZN34_INTERNAL_bd6dbc6d_4_k_cu_75bd01524cuda3std6ranges3__45__cpo6cbeginE)
_ZN34_INTERNAL_bd6dbc6d_4_k_cu_75bd01524cuda3std6ranges3__45__cpo6cbeginE:
	.zero		1
	.type		_ZN34_INTERNAL_bd6dbc6d_4_k_cu_75bd01526thrust24THRUST_300001_SM_1000_NS12placeholders2_6E,@object
	.size		_ZN34_INTERNAL_bd6dbc6d_4_k_cu_75bd01526thrust24THRUST_300001_SM_1000_NS12placeholders2_6E,(_ZN34_INTERNAL_bd6dbc6d_4_k_cu_75bd01524cuda3std3__45__cpo7crbeginE - _ZN34_INTERNAL_bd6dbc6d_4_k_cu_75bd01526thrust24THRUST_300001_SM_1000_NS12placeholders2_6E)
_ZN34_INTERNAL_bd6dbc6d_4_k_cu_75bd01526thrust24THRUST_300001_SM_1000_NS12placeholders2_6E:
	.zero		1
	.type		_ZN34_INTERNAL_bd6dbc6d_4_k_cu_75bd01524cuda3std3__45__cpo7crbeginE,@object
	.size		_ZN34_INTERNAL_bd6dbc6d_4_k_cu_75bd01524cuda3std3__45__cpo7crbeginE,(_ZN34_INTERNAL_bd6dbc6d_4_k_cu_75bd01524cuda3std6ranges3__45__cpo4nextE - _ZN34_INTERNAL_bd6dbc6d_4_k_cu_75bd01524cuda3std3__45__cpo7crbeginE)
_ZN34_INTERNAL_bd6dbc6d_4_k_cu_75bd01524cuda3std3__45__cpo7crbeginE:
	.zero		1
	.type		_ZN34_INTERNAL_bd6dbc6d_4_k_cu_75bd01524cuda3std6ranges3__45__cpo4nextE,@object
	.size		_ZN34_INTERNAL_bd6dbc6d_4_k_cu_75bd01524cuda3std6ranges3__45__cpo4nextE,(_ZN34_INTERNAL_bd6dbc6d_4_k_cu_75bd01524cuda3std6ranges3__45__cpo4swapE - _ZN34_INTERNAL_bd6dbc6d_4_k_cu_75bd01524cuda3std6ranges3__45__cpo4nextE)
_ZN34_INTERNAL_bd6dbc6d_4_k_cu_75bd01524cuda3std6ranges3__45__cpo4nextE:
	.zero		1
	.type		_ZN34_INTERNAL_bd6dbc6d_4_k_cu_75bd01524cuda3std6ranges3__45__cpo4swapE,@object
	.size		_ZN34_INTERNAL_bd6dbc6d_4_k_cu_75bd01524cuda3std6ranges3__45__cpo4swapE,(_ZN34_INTERNAL_bd6dbc6d_4_k_cu_75bd01526thrust24THRUST_300001_SM_1000_NS8cuda_cub10par_nosyncE - _ZN34_INTERNAL_bd6dbc6d_4_k_cu_75bd01524cuda3std6ranges3__45__cpo4swapE)
_ZN34_INTERNAL_bd6dbc6d_4_k_cu_75bd01524cuda3std6ranges3__45__cpo4swapE:
	.zero		1
	.type		_ZN34_INTERNAL_bd6dbc6d_4_k_cu_75bd01526thrust24THRUST_300001_SM_1000_NS8cuda_cub10par_nosyncE,@object
	.size		_ZN34_INTERNAL_bd6dbc6d_4_k_cu_75bd01526thrust24THRUST_300001_SM_1000_NS8cuda_cub10par_nosyncE,(_ZN34_INTERNAL_bd6dbc6d_4_k_cu_75bd01526thrust24THRUST_300001_SM_1000_NS3seqE - _ZN34_INTERNAL_bd6dbc6d_4_k_cu_75bd01526thrust24THRUST_300001_SM_1000_NS8cuda_cub10par_nosyncE)
_ZN34_INTERNAL_bd6dbc6d_4_k_cu_75bd01526thrust24THRUST_300001_SM_1000_NS8cuda_cub10par_nosyncE:
	.zero		1
	.type		_ZN34_INTERNAL_bd6dbc6d_4_k_cu_75bd01526thrust24THRUST_300001_SM_1000_NS3seqE,@object
	.size		_ZN34_INTERNAL_bd6dbc6d_4_k_cu_75bd01526thrust24THRUST_300001_SM_1000_NS3seqE,(_ZN34_INTERNAL_bd6dbc6d_4_k_cu_75bd01524cuda3std3__420unreachable_sentinelE - _ZN34_INTERNAL_bd6dbc6d_4_k_cu_75bd01526thrust24THRUST_300001_SM_1000_NS3seqE)
_ZN34_INTERNAL_bd6dbc6d_4_k_cu_75bd01526thrust24THRUST_300001_SM_1000_NS3seqE:
	.zero		1
	.type		_ZN34_INTERNAL_bd6dbc6d_4_k_cu_75bd01524cuda3std3__420unreachable_sentinelE,@object
	.size		_ZN34_INTERNAL_bd6dbc6d_4_k_cu_75bd01524cuda3std3__420unreachable_sentinelE,(_ZN34_INTERNAL_bd6dbc6d_4_k_cu_75bd01524cuda3std6ranges3__45__cpo5ssizeE - _ZN34_INTERNAL_bd6dbc6d_4_k_cu_75bd01524cuda3std3__420unreachable_sentinelE)
_ZN34_INTERNAL_bd6dbc6d_4_k_cu_75bd01524cuda3std3__420unreachable_sentinelE:
	.zero		1
	.type		_ZN34_INTERNAL_bd6dbc6d_4_k_cu_75bd01524cuda3std6ranges3__45__cpo5ssizeE,@object
	.size		_ZN34_INTERNAL_bd6dbc6d_4_k_cu_75bd01524cuda3std6ranges3__45__cpo5ssizeE,(_ZN34_INTERNAL_bd6dbc6d_4_k_cu_75bd01526thrust24THRUST_300001_SM_1000_NS12placeholders2_3E - _ZN34_INTERNAL_bd6dbc6d_4_k_cu_75bd01524cuda3std6ranges3__45__cpo5ssizeE)
_ZN34_INTERNAL_bd6dbc6d_4_k_cu_75bd01524cuda3std6ranges3__45__cpo5ssizeE:
	.zero		1
	.type		_ZN34_INTERNAL_bd6dbc6d_4_k_cu_75bd01526thrust24THRUST_300001_SM_1000_NS12placeholders2_3E,@object
	.size		_ZN34_INTERNAL_bd6dbc6d_4_k_cu_75bd01526thrust24THRUST_300001_SM_1000_NS12placeholders2_3E,(_ZN34_INTERNAL_bd6dbc6d_4_k_cu_75bd01524cuda3std3__45__cpo4cendE - _ZN34_INTERNAL_bd6dbc6d_4_k_cu_75bd01526thrust24THRUST_300001_SM_1000_NS12placeholders2_3E)
_ZN34_INTERNAL_bd6dbc6d_4_k_cu_75bd01526thrust24THRUST_300001_SM_1000_NS12placeholders2_3E:
	.zero		1
	.type		_ZN34_INTERNAL_bd6dbc6d_4_k_cu_75bd01524cuda3std3__45__cpo4cendE,@object
	.size		_ZN34_INTERNAL_bd6dbc6d_4_k_cu_75bd01524cuda3std3__45__cpo4cendE,(_ZN34_INTERNAL_bd6dbc6d_4_k_cu_75bd01524cuda3std6ranges3__45__cpo4cendE - _ZN34_INTERNAL_bd6dbc6d_4_k_cu_75bd01524cuda3std3__45__cpo4cendE)
_ZN34_INTERNAL_bd6dbc6d_4_k_cu_75bd01524cuda3std3__45__cpo4cendE:
	.zero		1
	.type		_ZN34_INTERNAL_bd6dbc6d_4_k_cu_75bd01524cuda3std6ranges3__45__cpo4cendE,@object
	.size		_ZN34_INTERNAL_bd6dbc6d_4_k_cu_75bd01524cuda3std6ranges3__45__cpo4cendE,(_ZN34_INTERNAL_bd6dbc6d_4_k_cu_75bd01526thrust24THRUST_300001_SM_1000_NS12placeholders2_7E - _ZN34_INTERNAL_bd6dbc6d_4_k_cu_75bd01524cuda3std6ranges3__45__cpo4cendE)
_ZN34_INTERNAL_bd6dbc6d_4_k_cu_75bd01524cuda3std6ranges3__45__cpo4cendE:
	.zero		1
	.type		_ZN34_INTERNAL_bd6dbc6d_4_k_cu_75bd01526thrust24THRUST_300001_SM_1000_NS12placeholders2_7E,@object
	.size		_ZN34_INTERNAL_bd6dbc6d_4_k_cu_75bd01526thrust24THRUST_300001_SM_1000_NS12placeholders2_7E,(_ZN34_INTERNAL_bd6dbc6d_4_k_cu_75bd01524cuda3std3__45__cpo5crendE - _ZN34_INTERNAL_bd6dbc6d_4_k_cu_75bd01526thrust24THRUST_300001_SM_1000_NS12placeholders2_7E)
_ZN34_INTERNAL_bd6dbc6d_4_k_cu_75bd01526thrust24THRUST_300001_SM_1000_NS12placeholders2_7E:
	.zero		1
	.type		_ZN34_INTERNAL_bd6dbc6d_4_k_cu_75bd01524cuda3std3__45__cpo5crendE,@object
	.size		_ZN34_INTERNAL_bd6dbc6d_4_k_cu_75bd01524cuda3std3__45__cpo5crendE,(_ZN34_INTERNAL_bd6dbc6d_4_k_cu_75bd01524cuda3std6ranges3__45__cpo4prevE - _ZN34_INTERNAL_bd6dbc6d_4_k_cu_75bd01524cuda3std3__45__cpo5crendE)
_ZN34_INTERNAL_bd6dbc6d_4_k_cu_75bd01524cuda3std3__45__cpo5crendE:
	.zero		1
	.type		_ZN34_INTERNAL_bd6dbc6d_4_k_cu_75bd01524cuda3std6ranges3__45__cpo4prevE,@object
	.size		_ZN34_INTERNAL_bd6dbc6d_4_k_cu_75bd01524cuda3std6ranges3__45__cpo4prevE,(_ZN34_INTERNAL_bd6dbc6d_4_k_cu_75bd01524cuda3std6ranges3__45__cpo9iter_moveE - _ZN34_INTERNAL_bd6dbc6d_4_k_cu_75bd01524cuda3std6ranges3__45__cpo4prevE)
_ZN34_INTERNAL_bd6dbc6d_4_k_cu_75bd01524cuda3std6ranges3__45__cpo4prevE:
	.zero		1
	.type		_ZN34_INTERNAL_bd6dbc6d_4_k_cu_75bd01524cuda3std6ranges3__45__cpo9iter_moveE,@object
	.size		_ZN34_INTERNAL_bd6dbc6d_4_k_cu_75bd01524cuda3std6ranges3__45__cpo9iter_moveE,(_ZN34_INTERNAL_bd6dbc6d_4_k_cu_75bd01526thrust24THRUST_300001_SM_1000_NS6system6detail10sequential3seqE - _ZN34_INTERNAL_bd6dbc6d_4_k_cu_75bd01524cuda3std6ranges3__45__cpo9iter_moveE)
_ZN34_INTERNAL_bd6dbc6d_4_k_cu_75bd01524cuda3std6ranges3__45__cpo9iter_moveE:
	.zero		1
	.type		_ZN34_INTERNAL_bd6dbc6d_4_k_cu_75bd01526thrust24THRUST_300001_SM_1000_NS6system6detail10sequential3seqE,@object
	.size		_ZN34_INTERNAL_bd6dbc6d_4_k_cu_75bd01526thrust24THRUST_300001_SM_1000_NS6system6detail10sequential3seqE,(_ZN34_INTERNAL_bd6dbc6d_4_k_cu_75bd01526thrust24THRUST_300001_SM_1000_NS12placeholders2_9E - _ZN34_INTERNAL_bd6dbc6d_4_k_cu_75bd01526thrust24THRUST_300001_SM_1000_NS6system6detail10sequential3seqE)
_ZN34_INTERNAL_bd6dbc6d_4_k_cu_75bd01526thrust24THRUST_300001_SM_1000_NS6system6detail10sequential3seqE:
	.zero		1
	.type		_ZN34_INTERNAL_bd6dbc6d_4_k_cu_75bd01526thrust24THRUST_300001_SM_1000_NS12placeholders2_9E,@object
	.size		_ZN34_INTERNAL_bd6dbc6d_4_k_cu_75bd01526thrust24THRUST_300001_SM_1000_NS12placeholders2_9E,(_ZN34_INTERNAL_bd6dbc6d_4_k_cu_75bd01524cuda3std3__419piecewise_constructE - _ZN34_INTERNAL_bd6dbc6d_4_k_cu_75bd01526thrust24THRUST_300001_SM_1000_NS12placeholders2_9E)
_ZN34_INTERNAL_bd6dbc6d_4_k_cu_75bd01526thrust24THRUST_300001_SM_1000_NS12placeholders2_9E:
	.zero		1
	.type		_ZN34_INTERNAL_bd6dbc6d_4_k_cu_75bd01524cuda3std3__419piecewise_constructE,@object
	.size		_ZN34_INTERNAL_bd6dbc6d_4_k_cu_75bd01524cuda3std3__419piecewise_constructE,(_ZN34_INTERNAL_bd6dbc6d_4_k_cu_75bd01524cuda3std6ranges3__45__cpo5cdataE - _ZN34_INTERNAL_bd6dbc6d_4_k_cu_75bd01524cuda3std3__419piecewise_constructE)
_ZN34_INTERNAL_bd6dbc6d_4_k_cu_75bd01524cuda3std3__419piecewise_constructE:
	.zero		1
	.type		_ZN34_INTERNAL_bd6dbc6d_4_k_cu_75bd01524cuda3std6ranges3__45__cpo5cdataE,@object
	.size		_ZN34_INTERNAL_bd6dbc6d_4_k_cu_75bd01524cuda3std6ranges3__45__cpo5cdataE,(_ZN34_INTERNAL_bd6dbc6d_4_k_cu_75bd01526thrust24THRUST_300001_SM_1000_NS12placeholders2_1E - _ZN34_INTERNAL_bd6dbc6d_4_k_cu_75bd01524cuda3std6ranges3__45__cpo5cdataE)
_ZN34_INTERNAL_bd6dbc6d_4_k_cu_75bd01524cuda3std6ranges3__45__cpo5cdataE:
	.zero		1
	.type		_ZN34_INTERNAL_bd6dbc6d_4_k_cu_75bd01526thrust24THRUST_300001_SM_1000_NS12placeholders2_1E,@object
	.size		_ZN34_INTERNAL_bd6dbc6d_4_k_cu_75bd01526thrust24THRUST_300001_SM_1000_NS12placeholders2_1E,(_ZN34_INTERNAL_bd6dbc6d_4_k_cu_75bd01524cuda3std3__45__cpo3endE - _ZN34_INTERNAL_bd6dbc6d_4_k_cu_75bd01526thrust24THRUST_300001_SM_1000_NS12placeholders2_1E)
_ZN34_INTERNAL_bd6dbc6d_4_k_cu_75bd01526thrust24THRUST_300001_SM_1000_NS12placeholders2_1E:
	.zero		1
	.type		_ZN34_INTERNAL_bd6dbc6d_4_k_cu_75bd01524cuda3std3__45__cpo3endE,@object
	.size		_ZN34_INTERNAL_bd6dbc6d_4_k_cu_75bd01524cuda3std3__45__cpo3endE,(_ZN34_INTERNAL_bd6dbc6d_4_k_cu_75bd01524cuda3std6ranges3__45__cpo3endE - _ZN34_INTERNAL_bd6dbc6d_4_k_cu_75bd01524cuda3std3__45__cpo3endE)
_ZN34_INTERNAL_bd6dbc6d_4_k_cu_75bd01524cuda3std3__45__cpo3endE:
	.zero		1
	.type		_ZN34_INTERNAL_bd6dbc6d_4_k_cu_75bd01524cuda3std6ranges3__45__cpo3endE,@object
	.size		_ZN34_INTERNAL_bd6dbc6d_4_k_cu_75bd01524cuda3std6ranges3__45__cpo3endE,(_ZN34_INTERNAL_bd6dbc6d_4_k_cu_75bd01526thrust24THRUST_300001_SM_1000_NS12placeholders2_5E - _ZN34_INTERNAL_bd6dbc6d_4_k_cu_75bd01524cuda3std6ranges3__45__cpo3endE)
_ZN34_INTERNAL_bd6dbc6d_4_k_cu_75bd01524cuda3std6ranges3__45__cpo3endE:
	.zero		1
	.type		_ZN34_INTERNAL_bd6dbc6d_4_k_cu_75bd01526thrust24THRUST_300001_SM_1000_NS12placeholders2_5E,@object
	.size		_ZN34_INTERNAL_bd6dbc6d_4_k_cu_75bd01526thrust24THRUST_300001_SM_1000_NS12placeholders2_5E,(_ZN34_INTERNAL_bd6dbc6d_4_k_cu_75bd01524cuda3std3__45__cpo4rendE - _ZN34_INTERNAL_bd6dbc6d_4_k_cu_75bd01526thrust24THRUST_300001_SM_1000_NS12placeholders2_5E)
_ZN34_INTERNAL_bd6dbc6d_4_k_cu_75bd01526thrust24THRUST_300001_SM_1000_NS12placeholders2_5E:
	.zero		1
	.type		_ZN34_INTERNAL_bd6dbc6d_4_k_cu_75bd01524cuda3std3__45__cpo4rendE,@object
	.size		_ZN34_INTERNAL_bd6dbc6d_4_k_cu_75bd01524cuda3std3__45__cpo4rendE,(_ZN34_INTERNAL_bd6dbc6d_4_k_cu_75bd01524cuda3std6ranges3__45__cpo9iter_swapE - _ZN34_INTERNAL_bd6dbc6d_4_k_cu_75bd01524cuda3std3__45__cpo4rendE)
_ZN34_INTERNAL_bd6dbc6d_4_k_cu_75bd01524cuda3std3__45__cpo4rendE:
	.zero		1
	.type		_ZN34_INTERNAL_bd6dbc6d_4_k_cu_75bd01524cuda3std6ranges3__45__cpo9iter_swapE,@object
	.size		_ZN34_INTERNAL_bd6dbc6d_4_k_cu_75bd01524cuda3std6ranges3__45__cpo9iter_swapE,(_ZN34_INTERNAL_bd6dbc6d_4_k_cu_75bd01524cuda3std3__48unexpectE - _ZN34_INTERNAL_bd6dbc6d_4_k_cu_75bd01524cuda3std6ranges3__45__cpo9iter_swapE)
_ZN34_INTERNAL_bd6dbc6d_4_k_cu_75bd01524cuda3std6ranges3__45__cpo9iter_swapE:
	.zero		1
	.type		_ZN34_INTERNAL_bd6dbc6d_4_k_cu_75bd01524cuda3std3__48unexpectE,@object
	.size		_ZN34_INTERNAL_bd6dbc6d_4_k_cu_75bd01524cuda3std3__48unexpectE,(_ZN34_INTERNAL_bd6dbc6d_4_k_cu_75bd01526thrust24THRUST_300001_SM_1000_NS8cuda_cub3parE - _ZN34_INTERNAL_bd6dbc6d_4_k_cu_75bd01524cuda3std3__48unexpectE)
_ZN34_INTERNAL_bd6dbc6d_4_k_cu_75bd01524cuda3std3__48unexpectE:
	.zero		1
	.type		_ZN34_INTERNAL_bd6dbc6d_4_k_cu_75bd01526thrust24THRUST_300001_SM_1000_NS8cuda_cub3parE,@object
	.size		_ZN34_INTERNAL_bd6dbc6d_4_k_cu_75bd01526thrust24THRUST_300001_SM_1000_NS8cuda_cub3parE,(.L_29 - _ZN34_INTERNAL_bd6dbc6d_4_k_cu_75bd01526thrust24THRUST_300001_SM_1000_NS8cuda_cub3parE)
_ZN34_INTERNAL_bd6dbc6d_4_k_cu_75bd01526thrust24THRUST_300001_SM_1000_NS8cuda_cub3parE:
	.zero		1
.L_29:


//--------------------- .nv.constant0._ZN3cub18CUB_300001_SM_10006detail11EmptyKernelIvEEvv --------------------------
	.section	.nv.constant0._ZN3cub18CUB_300001_SM_10006detail11EmptyKernelIvEEvv,"a",@progbits
	.sectionflags	@""
	.align	4
.nv.constant0._ZN3cub18CUB_300001_SM_10006detail11EmptyKernelIvEEvv:
	.zero		896


//--------------------- .nv.constant0._Z5SetIDPii --------------------------
	.section	.nv.constant0._Z5SetIDPii,"a",@progbits
	.sectionflags	@""
	.align	4
.nv.constant0._Z5SetIDPii:
	.zero		908


//--------------------- SYMBOLS --------------------------

	.type		.nv.reservedSmem.offset0,@object
	.size		.nv.reservedSmem.offset0,0x4
